//
// Generated by NVIDIA NVVM Compiler
//
// Compiler Build ID: CL-36424714
// Cuda compilation tools, release 13.0, V13.0.88
// Based on NVVM 20.0.0
//

.version 9.0
.target sm_100
.address_size 64

	// .globl	_Z15fwtBatch1KernelPiS_i
.extern .shared .align 16 .b8 s_data[];

.visible .entry _Z15fwtBatch1KernelPiS_i(
	.param .u64 .ptr .align 1 _Z15fwtBatch1KernelPiS_i_param_0,
	.param .u64 .ptr .align 1 _Z15fwtBatch1KernelPiS_i_param_1,
	.param .u32 _Z15fwtBatch1KernelPiS_i_param_2
)
{
	.reg .pred 	%p<15>;
	.reg .b32 	%r<119>;
	.reg .b64 	%rd<14>;

	ld.param.u64 	%rd4, [_Z15fwtBatch1KernelPiS_i_param_0];
	ld.param.u64 	%rd5, [_Z15fwtBatch1KernelPiS_i_param_1];
	ld.param.u32 	%r33, [_Z15fwtBatch1KernelPiS_i_param_2];
	mov.b32 	%r34, 1;
	shl.b32 	%r1, %r34, %r33;
	mov.u32 	%r35, %ctaid.x;
	shl.b32 	%r36, %r35, %r33;
	cvt.s64.s32 	%rd1, %r36;
	mov.u32 	%r118, %tid.x;
	setp.ge.s32 	%p1, %r118, %r1;
	@%p1 bra 	$L__BB0_3;
	mov.u32 	%r3, %ntid.x;
	cvta.to.global.u64 	%rd2, %rd5;
	mov.u32 	%r39, s_data;
	mov.u32 	%r111, %r118;
$L__BB0_2:
	cvt.s64.s32 	%rd6, %r111;
	add.s64 	%rd7, %rd6, %rd1;
	shl.b64 	%rd8, %rd7, 2;
	add.s64 	%rd9, %rd2, %rd8;
	ld.global.u32 	%r37, [%rd9];
	shl.b32 	%r38, %r111, 2;
	add.s32 	%r40, %r39, %r38;
	st.shared.u32 	[%r40], %r37;
	add.s32 	%r111, %r111, %r3;
	setp.lt.s32 	%p2, %r111, %r1;
	@%p2 bra 	$L__BB0_2;
$L__BB0_3:
	shr.s32 	%r112, %r1, 2;
	setp.lt.s32 	%p3, %r112, 1;
	@%p3 bra 	$L__BB0_5;
$L__BB0_4:
	add.s32 	%r41, %r112, -1;
	and.b32  	%r42, %r41, %r118;
	sub.s32 	%r43, %r118, %r42;
	shl.b32 	%r44, %r43, 2;
	add.s32 	%r45, %r44, %r42;
	barrier.sync 	0;
	shl.b32 	%r46, %r45, 2;
	mov.u32 	%r47, s_data;
	add.s32 	%r48, %r47, %r46;
	ld.shared.u32 	%r49, [%r48];
	shl.b32 	%r50, %r112, 2;
	add.s32 	%r51, %r48, %r50;
	ld.shared.u32 	%r52, [%r51];
	add.s32 	%r53, %r51, %r50;
	ld.shared.u32 	%r54, [%r53];
	add.s32 	%r55, %r53, %r50;
	ld.shared.u32 	%r56, [%r55];
	add.s32 	%r57, %r54, %r49;
	sub.s32 	%r58, %r49, %r54;
	add.s32 	%r59, %r56, %r52;
	sub.s32 	%r60, %r52, %r56;
	add.s32 	%r61, %r59, %r57;
	st.shared.u32 	[%r48], %r61;
	sub.s32 	%r62, %r57, %r59;
	st.shared.u32 	[%r51], %r62;
	add.s32 	%r63, %r60, %r58;
	st.shared.u32 	[%r53], %r63;
	sub.s32 	%r64, %r58, %r60;
	st.shared.u32 	[%r55], %r64;
	shr.u32 	%r8, %r112, 2;
	setp.gt.u32 	%p4, %r112, 3;
	mov.u32 	%r112, %r8;
	@%p4 bra 	$L__BB0_4;
$L__BB0_5:
	and.b32  	%r65, %r33, 1;
	setp.eq.b32 	%p5, %r65, 1;
	not.pred 	%p6, %p5;
	@%p6 bra 	$L__BB0_13;
	barrier.sync 	0;
	shr.s32 	%r9, %r1, 1;
	setp.ge.s32 	%p7, %r118, %r9;
	@%p7 bra 	$L__BB0_13;
	mov.u32 	%r10, %ntid.x;
	add.s32 	%r66, %r118, %r10;
	max.u32 	%r67, %r9, %r66;
	setp.lt.u32 	%p8, %r66, %r9;
	selp.u32 	%r68, 1, 0, %p8;
	add.s32 	%r69, %r66, %r68;
	sub.s32 	%r70, %r67, %r69;
	div.u32 	%r71, %r70, %r10;
	add.s32 	%r11, %r71, %r68;
	and.b32  	%r72, %r11, 3;
	setp.eq.s32 	%p9, %r72, 3;
	mov.u32 	%r117, %r118;
	@%p9 bra 	$L__BB0_10;
	add.s32 	%r73, %r11, 1;
	and.b32  	%r74, %r73, 3;
	shl.b32 	%r75, %r118, 3;
	mov.u32 	%r76, s_data;
	add.s32 	%r114, %r76, %r75;
	shl.b32 	%r13, %r10, 3;
	neg.s32 	%r113, %r74;
	mad.lo.s32 	%r117, %r10, %r74, %r118;
$L__BB0_9:
	.pragma "nounroll";
	ld.shared.v2.u32 	{%r77, %r78}, [%r114];
	add.s32 	%r79, %r78, %r77;
	sub.s32 	%r80, %r77, %r78;
	st.shared.v2.u32 	[%r114], {%r79, %r80};
	add.s32 	%r114, %r114, %r13;
	add.s32 	%r113, %r113, 1;
	setp.ne.s32 	%p10, %r113, 0;
	@%p10 bra 	$L__BB0_9;
$L__BB0_10:
	setp.lt.u32 	%p11, %r11, 3;
	@%p11 bra 	$L__BB0_13;
	shl.b32 	%r21, %r117, 3;
	shl.b32 	%r22, %r10, 5;
	shl.b32 	%r82, %r10, 4;
	add.s32 	%r23, %r82, %r21;
	mad.lo.s32 	%r24, %r10, 24, %r21;
	shl.b32 	%r83, %r10, 3;
	add.s32 	%r25, %r83, %r21;
	mov.u32 	%r116, s_data;
$L__BB0_12:
	add.s32 	%r84, %r116, %r21;
	ld.shared.v2.u32 	{%r85, %r86}, [%r84];
	add.s32 	%r87, %r86, %r85;
	sub.s32 	%r88, %r85, %r86;
	st.shared.v2.u32 	[%r84], {%r87, %r88};
	add.s32 	%r89, %r117, %r10;
	add.s32 	%r90, %r116, %r25;
	ld.shared.v2.u32 	{%r91, %r92}, [%r90];
	add.s32 	%r93, %r92, %r91;
	sub.s32 	%r94, %r91, %r92;
	st.shared.v2.u32 	[%r90], {%r93, %r94};
	add.s32 	%r95, %r89, %r10;
	add.s32 	%r96, %r116, %r23;
	ld.shared.v2.u32 	{%r97, %r98}, [%r96];
	add.s32 	%r99, %r98, %r97;
	sub.s32 	%r100, %r97, %r98;
	st.shared.v2.u32 	[%r96], {%r99, %r100};
	add.s32 	%r101, %r95, %r10;
	add.s32 	%r102, %r116, %r24;
	ld.shared.v2.u32 	{%r103, %r104}, [%r102];
	add.s32 	%r105, %r104, %r103;
	sub.s32 	%r106, %r103, %r104;
	st.shared.v2.u32 	[%r102], {%r105, %r106};
	add.s32 	%r117, %r101, %r10;
	add.s32 	%r116, %r116, %r22;
	setp.lt.s32 	%p12, %r117, %r9;
	@%p12 bra 	$L__BB0_12;
$L__BB0_13:
	setp.ge.s32 	%p13, %r118, %r1;
	barrier.sync 	0;
	@%p13 bra 	$L__BB0_16;
	mov.u32 	%r30, %ntid.x;
	cvta.to.global.u64 	%rd3, %rd4;
	mov.u32 	%r108, s_data;
$L__BB0_15:
	shl.b32 	%r107, %r118, 2;
	add.s32 	%r109, %r108, %r107;
	ld.shared.u32 	%r110, [%r109];
	cvt.s64.s32 	%rd10, %r118;
	add.s64 	%rd11, %rd10, %rd1;
	shl.b64 	%rd12, %rd11, 2;
	add.s64 	%rd13, %rd3, %rd12;
	st.global.u32 	[%rd13], %r110;
	add.s32 	%r118, %r118, %r30;
	setp.lt.s32 	%p14, %r118, %r1;
	@%p14 bra 	$L__BB0_15;
$L__BB0_16:
	ret;

}
	// .globl	_Z15fwtBatch2KernelPiS_i
.visible .entry _Z15fwtBatch2KernelPiS_i(
	.param .u64 .ptr .align 1 _Z15fwtBatch2KernelPiS_i_param_0,
	.param .u64 .ptr .align 1 _Z15fwtBatch2KernelPiS_i_param_1,
	.param .u32 _Z15fwtBatch2KernelPiS_i_param_2
)
{
	.reg .b32 	%r<28>;
	.reg .b64 	%rd<18>;

	ld.param.u64 	%rd1, [_Z15fwtBatch2KernelPiS_i_param_0];
	ld.param.u64 	%rd2, [_Z15fwtBatch2KernelPiS_i_param_1];
	ld.param.u32 	%r1, [_Z15fwtBatch2KernelPiS_i_param_2];
	cvta.to.global.u64 	%rd3, %rd1;
	cvta.to.global.u64 	%rd4, %rd2;
	mov.u32 	%r2, %ctaid.x;
	mov.u32 	%r3, %ntid.x;
	mov.u32 	%r4, %tid.x;
	mad.lo.s32 	%r5, %r2, %r3, %r4;
	mov.u32 	%r6, %nctaid.x;
	mov.u32 	%r7, %ctaid.y;
	mul.lo.s32 	%r8, %r6, %r3;
	mul.lo.s32 	%r9, %r8, %r7;
	shl.b32 	%r10, %r9, 2;
	cvt.u64.u32 	%rd5, %r10;
	add.s32 	%r11, %r1, -1;
	and.b32  	%r12, %r11, %r5;
	sub.s32 	%r13, %r5, %r12;
	shl.b32 	%r14, %r13, 2;
	add.s32 	%r15, %r14, %r12;
	cvt.s64.s32 	%rd6, %r15;
	add.s64 	%rd7, %rd5, %rd6;
	shl.b64 	%rd8, %rd7, 2;
	add.s64 	%rd9, %rd4, %rd8;
	ld.global.u32 	%r16, [%rd9];
	mul.wide.s32 	%rd10, %r1, 4;
	add.s64 	%rd11, %rd9, %rd10;
	ld.global.u32 	%r17, [%rd11];
	add.s64 	%rd12, %rd11, %rd10;
	ld.global.u32 	%r18, [%rd12];
	add.s64 	%rd13, %rd12, %rd10;
	ld.global.u32 	%r19, [%rd13];
	add.s32 	%r20, %r18, %r16;
	sub.s32 	%r21, %r16, %r18;
	add.s32 	%r22, %r19, %r17;
	sub.s32 	%r23, %r17, %r19;
	add.s32 	%r24, %r22, %r20;
	add.s64 	%rd14, %rd3, %rd8;
	st.global.u32 	[%rd14], %r24;
	sub.s32 	%r25, %r20, %r22;
	add.s64 	%rd15, %rd14, %rd10;
	st.global.u32 	[%rd15], %r25;
	add.s32 	%r26, %r23, %r21;
	add.s64 	%rd16, %rd15, %rd10;
	st.global.u32 	[%rd16], %r26;
	sub.s32 	%r27, %r21, %r23;
	add.s64 	%rd17, %rd16, %rd10;
	st.global.u32 	[%rd17], %r27;
	ret;

}


// ===== COMPILED SASS (sm_100) =====

	.target	sm_100

	.elftype	@"ET_EXEC"


//--------------------- .note.nv.tkinfo           --------------------------
	.section	.note.nv.tkinfo,"",@"SHT_NOTE"
	.sectionflags	@"SHF_NOTE_NV_TKINFO"
	.tkinfo
        /*0018*/ 	.word	0x00000002
        /*0030*/ 	.string	""
        /*0030*/ 	.string	"ptxas"
        /*0030*/ 	.string	"Cuda compilation tools, release 13.0, V13.0.88"
        /*0030*/ 	.string	"Build cuda_13.0.r13.0/compiler.36424714_0"
        /*0030*/ 	.string	"-arch sm_100 -m 64 "



//--------------------- .note.nv.cuinfo           --------------------------
	.section	.note.nv.cuinfo,"",@"SHT_NOTE"
	.sectionflags	@"SHF_NOTE_NV_CUINFO"
        /*0018*/ 	.short	0x0002
        /*001a*/ 	.short	0x0064
        /*001c*/ 	.short	0x0082
	.zero		2


//--------------------- .nv.info                  --------------------------
	.section	.nv.info,"",@"SHT_CUDA_INFO"
	.align	4


	//----- nvinfo : EIATTR_REGCOUNT
	.align		4
        /*0000*/ 	.byte	0x04, 0x2f
        /*0002*/ 	.short	(.L_1 - .L_0)
	.align		4
.L_0:
        /*0004*/ 	.word	index@(_Z15fwtBatch1KernelPiS_i)
        /*0008*/ 	.word	0x0000001a


	//----- nvinfo : EIATTR_FRAME_SIZE
	.align		4
.L_1:
        /*000c*/ 	.byte	0x04, 0x11
        /*000e*/ 	.short	(.L_3 - .L_2)
	.align		4
.L_2:
        /*0010*/ 	.word	index@(_Z15fwtBatch1KernelPiS_i)
        /*0014*/ 	.word	0x00000000


	//----- nvinfo : EIATTR_REGCOUNT
	.align		4
.L_3:
        /*0018*/ 	.byte	0x04, 0x2f
        /*001a*/ 	.short	(.L_5 - .L_4)
	.align		4
.L_4:
        /*001c*/ 	.word	index@(_Z15fwtBatch2KernelPiS_i)
        /*0020*/ 	.word	0x00000014


	//----- nvinfo : EIATTR_FRAME_SIZE
	.align		4
.L_5:
        /*0024*/ 	.byte	0x04, 0x11
        /*0026*/ 	.short	(.L_7 - .L_6)
	.align		4
.L_6:
        /*0028*/ 	.word	index@(_Z15fwtBatch2KernelPiS_i)
        /*002c*/ 	.word	0x00000000


	//----- nvinfo : EIATTR_MIN_STACK_SIZE
	.align		4
.L_7:
        /*0030*/ 	.byte	0x04, 0x12
        /*0032*/ 	.short	(.L_9 - .L_8)
	.align		4
.L_8:
        /*0034*/ 	.word	index@(_Z15fwtBatch2KernelPiS_i)
        /*0038*/ 	.word	0x00000000


	//----- nvinfo : EIATTR_MIN_STACK_SIZE
	.align		4
.L_9:
        /*003c*/ 	.byte	0x04, 0x12
        /*003e*/ 	.short	(.L_11 - .L_10)
	.align		4
.L_10:
        /*0040*/ 	.word	index@(_Z15fwtBatch1KernelPiS_i)
        /*0044*/ 	.word	0x00000000
.L_11:


//--------------------- .nv.compat                --------------------------
	.section	.nv.compat,"",@"SHT_CUDA_COMPAT_INFO"
	.align	4
        /*0000*/ 	.byte	0x02, 0x09, 0x00, 0x00, 0x02, 0x02, 0x01, 0x00, 0x02, 0x05, 0x05, 0x00, 0x03, 0x07, 0x01, 0x01
        /*0010*/ 	.byte	0x02, 0x03, 0x00, 0x00, 0x02, 0x06, 0x01, 0x00, 0x04, 0x0b, 0x08, 0x00, 0x09, 0x00, 0x00, 0x00
        /*0020*/ 	.byte	0x00, 0x00, 0x00, 0x00


//--------------------- .nv.info._Z15fwtBatch2KernelPiS_i --------------------------
	.section	.nv.info._Z15fwtBatch2KernelPiS_i,"",@"SHT_CUDA_INFO"
	.sectionflags	@""
	.align	4


	//----- nvinfo : EIATTR_CUDA_API_VERSION
	.align		4
        /*0000*/ 	.byte	0x04, 0x37
        /*0002*/ 	.short	(.L_13 - .L_12)
.L_12:
        /*0004*/ 	.word	0x00000082


	//----- nvinfo : EIATTR_KPARAM_INFO
	.align		4
.L_13:
        /*0008*/ 	.byte	0x04, 0x17
        /*000a*/ 	.short	(.L_15 - .L_14)
.L_14:
        /*000c*/ 	.word	0x00000000
        /*0010*/ 	.short	0x0002
        /*0012*/ 	.short	0x0010
        /*0014*/ 	.byte	0x00, 0xf0, 0x11, 0x00


	//----- nvinfo : EIATTR_KPARAM_INFO
	.align		4
.L_15:
        /*0018*/ 	.byte	0x04, 0x17
        /*001a*/ 	.short	(.L_17 - .L_16)
.L_16:
        /*001c*/ 	.word	0x00000000
        /*0020*/ 	.short	0x0001
        /*0022*/ 	.short	0x0008
        /*0024*/ 	.byte	0x00, 0xf5, 0x21, 0x00


	//----- nvinfo : EIATTR_KPARAM_INFO
	.align		4
.L_17:
        /*0028*/ 	.byte	0x04, 0x17
        /*002a*/ 	.short	(.L_19 - .L_18)
.L_18:
        /*002c*/ 	.word	0x00000000
        /*0030*/ 	.short	0x0000
        /*0032*/ 	.short	0x0000
        /*0034*/ 	.byte	0x00, 0xf5, 0x21, 0x00


	//----- nvinfo : EIATTR_SPARSE_MMA_MASK
	.align		4
.L_19:
        /*0038*/ 	.byte	0x03, 0x50
        /*003a*/ 	.short	0x0000


	//----- nvinfo : EIATTR_MAXREG_COUNT
	.align		4
        /*003c*/ 	.byte	0x03, 0x1b
        /*003e*/ 	.short	0x00ff


	//----- nvinfo : EIATTR_MERCURY_ISA_VERSION
	.align		4
        /*0040*/ 	.byte	0x03, 0x5f
        /*0042*/ 	.short	0x0101


	//----- nvinfo : EIATTR_VRC_CTA_INIT_COUNT
	.align		4
        /*0044*/ 	.byte	0x02, 0x4a
	.zero		1
	.zero		1


	//----- nvinfo : EIATTR_EXIT_INSTR_OFFSETS
	.align		4
        /*0048*/ 	.byte	0x04, 0x1c
        /*004a*/ 	.short	(.L_21 - .L_20)


	//   ....[0]....
.L_20:
        /*004c*/ 	.word	0x000002e0


	//----- nvinfo : EIATTR_CBANK_PARAM_SIZE
	.align		4
.L_21:
        /*0050*/ 	.byte	0x03, 0x19
        /*0052*/ 	.short	0x0014


	//----- nvinfo : EIATTR_PARAM_CBANK
	.align		4
        /*0054*/ 	.byte	0x04, 0x0a
        /*0056*/ 	.short	(.L_23 - .L_22)
	.align		4
.L_22:
        /*0058*/ 	.word	index@(.nv.constant0._Z15fwtBatch2KernelPiS_i)
        /*005c*/ 	.short	0x0380
        /*005e*/ 	.short	0x0014


	//----- nvinfo : EIATTR_SW_WAR
	.align		4
.L_23:
        /*0060*/ 	.byte	0x04, 0x36
        /*0062*/ 	.short	(.L_25 - .L_24)
.L_24:
        /*0064*/ 	.word	0x00000008
.L_25:


//--------------------- .nv.info._Z15fwtBatch1KernelPiS_i --------------------------
	.section	.nv.info._Z15fwtBatch1KernelPiS_i,"",@"SHT_CUDA_INFO"
	.sectionflags	@""
	.align	4


	//----- nvinfo : EIATTR_CUDA_API_VERSION
	.align		4
        /*0000*/ 	.byte	0x04, 0x37
        /*0002*/ 	.short	(.L_27 - .L_26)
.L_26:
        /*0004*/ 	.word	0x00000082


	//----- nvinfo : EIATTR_KPARAM_INFO
	.align		4
.L_27:
        /*0008*/ 	.byte	0x04, 0x17
        /*000a*/ 	.short	(.L_29 - .L_28)
.L_28:
        /*000c*/ 	.word	0x00000000
        /*0010*/ 	.short	0x0002
        /*0012*/ 	.short	0x0010
        /*0014*/ 	.byte	0x00, 0xf0, 0x11, 0x00


	//----- nvinfo : EIATTR_KPARAM_INFO
	.align		4
.L_29:
        /*0018*/ 	.byte	0x04, 0x17
        /*001a*/ 	.short	(.L_31 - .L_30)
.L_30:
        /*001c*/ 	.word	0x00000000
        /*0020*/ 	.short	0x0001
        /*0022*/ 	.short	0x0008
        /*0024*/ 	.byte	0x00, 0xf5, 0x21, 0x00


	//----- nvinfo : EIATTR_KPARAM_INFO
	.align		4
.L_31:
        /*0028*/ 	.byte	0x04, 0x17
        /*002a*/ 	.short	(.L_33 - .L_32)
.L_32:
        /*002c*/ 	.word	0x00000000
        /*0030*/ 	.short	0x0000
        /*0032*/ 	.short	0x0000
        /*0034*/ 	.byte	0x00, 0xf5, 0x21, 0x00


	//----- nvinfo : EIATTR_SPARSE_MMA_MASK
	.align		4
.L_33:
        /*0038*/ 	.byte	0x03, 0x50
        /*003a*/ 	.short	0x0000


	//----- nvinfo : EIATTR_MAXREG_COUNT
	.align		4
        /*003c*/ 	.byte	0x03, 0x1b
        /*003e*/ 	.short	0x00ff


	//----- nvinfo : EIATTR_NUM_BARRIERS
	.align		4
        /*0040*/ 	.byte	0x02, 0x4c
        /*0042*/ 	.byte	0x01
	.zero		1


	//----- nvinfo : EIATTR_MERCURY_ISA_VERSION
	.align		4
        /*0044*/ 	.byte	0x03, 0x5f
        /*0046*/ 	.short	0x0101


	//----- nvinfo : EIATTR_COOP_GROUP_MASK_REGIDS
	.align		4
        /*0048*/ 	.byte	0x04, 0x29
        /*004a*/ 	.short	(.L_35 - .L_34)


	//   ....[0]....
.L_34:
        /*004c*/ 	.word	0xffffffff


	//   ....[1]....
        /*0050*/ 	.word	0xffffffff


	//   ....[2]....
        /*0054*/ 	.word	0xffffffff


	//----- nvinfo : EIATTR_COOP_GROUP_INSTR_OFFSETS
	.align		4
.L_35:
        /*0058*/ 	.byte	0x04, 0x28
        /*005a*/ 	.short	(.L_37 - .L_36)


	//   ....[0]....
.L_36:
        /*005c*/ 	.word	0x00000250


	//   ....[1]....
        /*0060*/ 	.word	0x00000440


	//   ....[2]....
        /*0064*/ 	.word	0x000009b0


	//----- nvinfo : EIATTR_VRC_CTA_INIT_COUNT
	.align		4
.L_37:
        /*0068*/ 	.byte	0x02, 0x4a
	.zero		1
	.zero		1


	//----- nvinfo : EIATTR_EXIT_INSTR_OFFSETS
	.align		4
        /*006c*/ 	.byte	0x04, 0x1c
        /*006e*/ 	.short	(.L_39 - .L_38)


	//   ....[0]....
.L_38:
        /*0070*/ 	.word	0x000009d0


	//   ....[1]....
        /*0074*/ 	.word	0x00000ad0


	//----- nvinfo : EIATTR_CRS_STACK_SIZE
	.align		4
.L_39:
        /*0078*/ 	.byte	0x04, 0x1e
        /*007a*/ 	.short	(.L_41 - .L_40)
.L_40:
        /*007c*/ 	.word	0x00000000


	//----- nvinfo : EIATTR_CBANK_PARAM_SIZE
	.align		4
.L_41:
        /*0080*/ 	.byte	0x03, 0x19
        /*0082*/ 	.short	0x0014


	//----- nvinfo : EIATTR_PARAM_CBANK
	.align		4
        /*0084*/ 	.byte	0x04, 0x0a
        /*0086*/ 	.short	(.L_43 - .L_42)
	.align		4
.L_42:
        /*0088*/ 	.word	index@(.nv.constant0._Z15fwtBatch1KernelPiS_i)
        /*008c*/ 	.short	0x0380
        /*008e*/ 	.short	0x0014


	//----- nvinfo : EIATTR_SW_WAR
	.align		4
.L_43:
        /*0090*/ 	.byte	0x04, 0x36
        /*0092*/ 	.short	(.L_45 - .L_44)
.L_44:
        /*0094*/ 	.word	0x00000008
.L_45:


//--------------------- .nv.callgraph             --------------------------
	.section	.nv.callgraph,"",@"SHT_CUDA_CALLGRAPH"
	.align	4
	.sectionentsize	8
	.align		4
        /*0000*/ 	.word	0x00000000
	.align		4
        /*0004*/ 	.word	0xffffffff
	.align		4
        /*0008*/ 	.word	0x00000000
	.align		4
        /*000c*/ 	.word	0xfffffffe
	.align		4
        /*0010*/ 	.word	0x00000000
	.align		4
        /*0014*/ 	.word	0xfffffffd
	.align		4
        /*0018*/ 	.word	0x00000000
	.align		4
        /*001c*/ 	.word	0xfffffffc


//--------------------- .text._Z15fwtBatch2KernelPiS_i --------------------------
	.section	.text._Z15fwtBatch2KernelPiS_i,"ax",@progbits
	.align	128
        .global         _Z15fwtBatch2KernelPiS_i
        .type           _Z15fwtBatch2KernelPiS_i,@function
        .size           _Z15fwtBatch2KernelPiS_i,(.L_x_14 - _Z15fwtBatch2KernelPiS_i)
        .other          _Z15fwtBatch2KernelPiS_i,@"STO_CUDA_ENTRY STV_DEFAULT"
_Z15fwtBatch2KernelPiS_i:
.text._Z15fwtBatch2KernelPiS_i:
[----:B------:R-:W-:Y:S01]  /*0000*/  LDC R1, c[0x0][0x37c] ;  /* 0x0000df00ff017b82 */ /* 0x000fe20000000800 */
[----:B------:R-:W0:Y:S07]  /*0010*/  S2R R3, SR_TID.X ;  /* 0x0000000000037919 */ /* 0x000e2e0000002100 */
[----:B------:R-:W0:Y:S01]  /*0020*/  S2UR UR4, SR_CTAID.X ;  /* 0x00000000000479c3 */ /* 0x000e220000002500 */
[----:B------:R-:W1:Y:S07]  /*0030*/  LDCU.128 UR8, c[0x0][0x380] ;  /* 0x00007000ff0877ac */ /* 0x000e6e0008000c00 */
[----:B------:R-:W0:Y:S01]  /*0040*/  LDC R4, c[0x0][0x360] ;  /* 0x0000d800ff047b82 */ /* 0x000e220000000800 */
[----:B------:R-:W2:Y:S07]  /*0050*/  LDCU UR5, c[0x0][0x370] ;  /* 0x00006e00ff0577ac */ /* 0x000eae0008000800 */
[----:B------:R-:W3:Y:S08]  /*0060*/  LDC R0, c[0x0][0x390] ;  /* 0x0000e400ff007b82 */ /* 0x000ef00000000800 */
[----:B------:R-:W4:Y:S01]  /*0070*/  S2UR UR6, SR_CTAID.Y ;  /* 0x00000000000679c3 */ /* 0x000f220000002600 */
[----:B0-----:R-:W-:Y:S01]  /*0080*/  IMAD R2, R4, UR4, R3 ;  /* 0x0000000404027c24 */ /* 0x001fe2000f8e0203 */
[----:B---3--:R-:W-:-:S04]  /*0090*/  IADD3 R3, PT, PT, R0, -0x1, RZ ;  /* 0xffffffff00037810 */ /* 0x008fc80007ffe0ff */
[----:B------:R-:W-:Y:S01]  /*00a0*/  LOP3.LUT R5, R3, R2, RZ, 0xc0, !PT ;  /* 0x0000000203057212 */ /* 0x000fe200078ec0ff */
[----:B--2---:R-:W-:Y:S01]  /*00b0*/  IMAD R3, R4, UR5, RZ ;  /* 0x0000000504037c24 */ /* 0x004fe2000f8e02ff */
[----:B------:R-:W0:Y:S03]  /*00c0*/  LDCU.64 UR4, c[0x0][0x358] ;  /* 0x00006b00ff0477ac */ /* 0x000e260008000a00 */
[----:B------:R-:W-:Y:S02]  /*00d0*/  IMAD.IADD R2, R2, 0x1, -R5 ;  /* 0x0000000102027824 */ /* 0x000fe400078e0a05 */
[----:B----4-:R-:W-:-:S03]  /*00e0*/  IMAD R3, R3, UR6, RZ ;  /* 0x0000000603037c24 */ /* 0x010fc6000f8e02ff */
[----:B------:R-:W-:-:S04]  /*00f0*/  LEA R2, R2, R5, 0x2 ;  /* 0x0000000502027211 */ /* 0x000fc800078e10ff */
[----:B------:R-:W-:-:S04]  /*0100*/  LEA R3, P0, R3, R2, 0x2 ;  /* 0x0000000203037211 */ /* 0x000fc800078010ff */
[----:B------:R-:W-:Y:S01]  /*0110*/  LEA.HI.X.SX32 R4, R2, RZ, 0x1, P0 ;  /* 0x000000ff02047211 */ /* 0x000fe200000f0eff */
[----:B------:R-:W-:-:S03]  /*0120*/  IMAD.SHL.U32 R2, R3, 0x4, RZ ;  /* 0x0000000403027824 */ /* 0x000fc600078e00ff */
[----:B------:R-:W-:Y:S02]  /*0130*/  SHF.L.U64.HI R3, R3, 0x2, R4 ;  /* 0x0000000203037819 */ /* 0x000fe40000010204 */
[----:B-1----:R-:W-:-:S04]  /*0140*/  IADD3 R6, P0, PT, R2, UR10, RZ ;  /* 0x0000000a02067c10 */ /* 0x002fc8000ff1e0ff */
[----:B------:R-:W-:-:S03]  /*0150*/  IADD3.X R7, PT, PT, R3, UR11, RZ, P0, !PT ;  /* 0x0000000b03077c10 */ /* 0x000fc600087fe4ff */
[C---:B------:R-:W-:Y:S02]  /*0160*/  IMAD.WIDE R8, R0.reuse, 0x4, R6 ;  /* 0x0000000400087825 */ /* 0x040fe400078e0206 */
[----:B0-----:R-:W2:Y:S02]  /*0170*/  LDG.E R6, desc[UR4][R6.64] ;  /* 0x0000000406067981 */ /* 0x001ea4000c1e1900 */
[C---:B------:R-:W-:Y:S02]  /*0180*/  IMAD.WIDE R10, R0.reuse, 0x4, R8 ;  /* 0x00000004000a7825 */ /* 0x040fe400078e0208 */
[----:B------:R-:W3:Y:S02]  /*0190*/  LDG.E R8, desc[UR4][R8.64] ;  /* 0x0000000408087981 */ /* 0x000ee4000c1e1900 */
[----:B------:R-:W-:Y:S02]  /*01a0*/  IMAD.WIDE R12, R0, 0x4, R10 ;  /* 0x00000004000c7825 */ /* 0x000fe400078e020a */
[----:B------:R-:W2:Y:S04]  /*01b0*/  LDG.E R11, desc[UR4][R10.64] ;  /* 0x000000040a0b7981 */ /* 0x000ea8000c1e1900 */
[----:B------:R-:W3:Y:S01]  /*01c0*/  LDG.E R13, desc[UR4][R12.64] ;  /* 0x000000040c0d7981 */ /* 0x000ee2000c1e1900 */
[----:B------:R-:W-:-:S04]  /*01d0*/  IADD3 R2, P0, PT, R2, UR8, RZ ;  /* 0x0000000802027c10 */ /* 0x000fc8000ff1e0ff */
[----:B------:R-:W-:-:S03]  /*01e0*/  IADD3.X R3, PT, PT, R3, UR9, RZ, P0, !PT ;  /* 0x0000000903037c10 */ /* 0x000fc600087fe4ff */
[----:B------:R-:W-:Y:S01]  /*01f0*/  IMAD.WIDE R4, R0, 0x4, R2 ;  /* 0x0000000400047825 */ /* 0x000fe200078e0202 */
[----:B--2---:R-:W-:-:S03]  /*0200*/  IADD3 R14, PT, PT, R6, R11, RZ ;  /* 0x0000000b060e7210 */ /* 0x004fc60007ffe0ff */
[----:B------:R-:W-:Y:S02]  /*0210*/  IMAD.IADD R15, R6, 0x1, -R11 ;  /* 0x00000001060f7824 */ /* 0x000fe400078e0a0b */
[----:B------:R-:W-:Y:S01]  /*0220*/  IMAD.WIDE R6, R0, 0x4, R4 ;  /* 0x0000000400067825 */ /* 0x000fe200078e0204 */
[----:B---3--:R-:W-:-:S03]  /*0230*/  IADD3 R17, PT, PT, R8, R13, RZ ;  /* 0x0000000d08117210 */ /* 0x008fc60007ffe0ff */
[----:B------:R-:W-:Y:S01]  /*0240*/  IMAD.IADD R16, R8, 0x1, -R13 ;  /* 0x0000000108107824 */ /* 0x000fe200078e0a0d */
[C---:B------:R-:W-:Y:S01]  /*0250*/  IADD3 R11, PT, PT, R14.reuse, R17, RZ ;  /* 0x000000110e0b7210 */ /* 0x040fe20007ffe0ff */
[----:B------:R-:W-:Y:S02]  /*0260*/  IMAD.IADD R17, R14, 0x1, -R17 ;  /* 0x000000010e117824 */ /* 0x000fe400078e0a11 */
[----:B------:R-:W-:Y:S01]  /*0270*/  IMAD.WIDE R8, R0, 0x4, R6 ;  /* 0x0000000400087825 */ /* 0x000fe200078e0206 */
[CC--:B------:R-:W-:Y:S02]  /*0280*/  IADD3 R13, PT, PT, R15.reuse, R16.reuse, RZ ;  /* 0x000000100f0d7210 */ /* 0x0c0fe40007ffe0ff */
[----:B------:R-:W-:Y:S01]  /*0290*/  IADD3 R15, PT, PT, R15, -R16, RZ ;  /* 0x800000100f0f7210 */ /* 0x000fe20007ffe0ff */
[----:B------:R-:W-:Y:S04]  /*02a0*/  STG.E desc[UR4][R2.64], R11 ;  /* 0x0000000b02007986 */ /* 0x000fe8000c101904 */
[----:B------:R-:W-:Y:S04]  /*02b0*/  STG.E desc[UR4][R4.64], R17 ;  /* 0x0000001104007986 */ /* 0x000fe8000c101904 */
[----:B------:R-:W-:Y:S04]  /*02c0*/  STG.E desc[UR4][R6.64], R13 ;  /* 0x0000000d06007986 */ /* 0x000fe8000c101904 */
[----:B------:R-:W-:Y:S01]  /*02d0*/  STG.E desc[UR4][R8.64], R15 ;  /* 0x0000000f08007986 */ /* 0x000fe2000c101904 */
[----:B------:R-:W-:Y:S05]  /*02e0*/  EXIT ;  /* 0x000000000000794d */ /* 0x000fea0003800000 */
.L_x_0:
[----:B------:R-:W-:-:S00]  /*02f0*/  BRA `(.L_x_0) ;  /* 0xfffffffc00fc7947 */ /* 0x000fc0000383ffff */
[----:B------:R-:W-:-:S00]  /*0300*/  NOP ;  /* 0x0000000000007918 */ /* 0x000fc00000000000 */
[----:B------:R-:W-:-:S00]  /*0310*/  NOP ;  /* 0x0000000000007918 */ /* 0x000fc00000000000 */
[----:B------:R-:W-:-:S00]  /*0320*/  NOP ;  /* 0x0000000000007918 */ /* 0x000fc00000000000 */
[----:B------:R-:W-:-:S00]  /*0330*/  NOP ;  /* 0x0000000000007918 */ /* 0x000fc00000000000 */
[----:B------:R-:W-:-:S00]  /*0340*/  NOP ;  /* 0x0000000000007918 */ /* 0x000fc00000000000 */
[----:B------:R-:W-:-:S00]  /*0350*/  NOP ;  /* 0x0000000000007918 */ /* 0x000fc00000000000 */
[----:B------:R-:W-:-:S00]  /*0360*/  NOP ;  /* 0x0000000000007918 */ /* 0x000fc00000000000 */
[----:B------:R-:W-:-:S00]  /*0370*/  NOP ;  /* 0x0000000000007918 */ /* 0x000fc00000000000 */
.L_x_14:


//--------------------- .text._Z15fwtBatch1KernelPiS_i --------------------------
	.section	.text._Z15fwtBatch1KernelPiS_i,"ax",@progbits
	.align	128
        .global         _Z15fwtBatch1KernelPiS_i
        .type           _Z15fwtBatch1KernelPiS_i,@function
        .size           _Z15fwtBatch1KernelPiS_i,(.L_x_15 - _Z15fwtBatch1KernelPiS_i)
        .other          _Z15fwtBatch1KernelPiS_i,@"STO_CUDA_ENTRY STV_DEFAULT"
_Z15fwtBatch1KernelPiS_i:
.text._Z15fwtBatch1KernelPiS_i:
[----:B------:R-:W-:Y:S01]  /*0000*/  LDC R1, c[0x0][0x37c] ;  /* 0x0000df00ff017b82 */ /* 0x000fe20000000800 */
[----:B------:R-:W0:Y:S01]  /*0010*/  S2R R0, SR_TID.X ;  /* 0x0000000000007919 */ /* 0x000e220000002100 */
[----:B------:R-:W1:Y:S06]  /*0020*/  LDCU UR6, c[0x0][0x390] ;  /* 0x00007200ff0677ac */ /* 0x000e6c0008000800 */
[----:B------:R-:W2:Y:S01]  /*0030*/  S2UR UR5, SR_CTAID.X ;  /* 0x00000000000579c3 */ /* 0x000ea20000002500 */
[----:B------:R-:W-:Y:S01]  /*0040*/  BSSY.RECONVERGENT B0, `(.L_x_1) ;  /* 0x0000018000007945 */ /* 0x000fe20003800200 */
[----:B------:R-:W-:Y:S01]  /*0050*/  UMOV UR4, 0x1 ;  /* 0x0000000100047882 */ /* 0x000fe20000000000 */
[----:B------:R-:W3:Y:S01]  /*0060*/  LDCU.64 UR10, c[0x0][0x358] ;  /* 0x00006b00ff0a77ac */ /* 0x000ee20008000a00 */
[----:B------:R-:W4:Y:S01]  /*0070*/  LDCU.64 UR8, c[0x0][0x388] ;  /* 0x00007100ff0877ac */ /* 0x000f220008000a00 */
[----:B-1----:R-:W-:-:S02]  /*0080*/  USHF.L.U32 UR4, UR4, UR6, URZ ;  /* 0x0000000604047299 */ /* 0x002fc400080006ff */
[----:B--2---:R-:W-:-:S04]  /*0090*/  USHF.L.U32 UR5, UR5, UR6, URZ ;  /* 0x0000000605057299 */ /* 0x004fc800080006ff */
[----:B------:R-:W-:Y:S01]  /*00a0*/  USHF.R.S32.HI UR12, URZ, 0x1f, UR5 ;  /* 0x0000001fff0c7899 */ /* 0x000fe20008011405 */
[----:B0-----:R-:W-:-:S13]  /*00b0*/  ISETP.GE.AND P0, PT, R0, UR4, PT ;  /* 0x0000000400007c0c */ /* 0x001fda000bf06270 */
[----:B---34-:R-:W-:Y:S05]  /*00c0*/  @P0 BRA `(.L_x_2) ;  /* 0x00000000003c0947 */ /* 0x018fea0003800000 */
[----:B------:R-:W0:Y:S01]  /*00d0*/  S2R R3, SR_CgaCtaId ;  /* 0x0000000000037919 */ /* 0x000e220000008800 */
[----:B------:R-:W1:Y:S01]  /*00e0*/  LDC R6, c[0x0][0x360] ;  /* 0x0000d800ff067b82 */ /* 0x000e620000000800 */
[----:B------:R-:W-:Y:S01]  /*00f0*/  MOV R2, 0x400 ;  /* 0x0000040000027802 */ /* 0x000fe20000000f00 */
[----:B------:R-:W-:-:S03]  /*0100*/  IMAD.MOV.U32 R5, RZ, RZ, R0 ;  /* 0x000000ffff057224 */ /* 0x000fc600078e0000 */
[----:B0-----:R-:W-:-:S07]  /*0110*/  LEA R4, R3, R2, 0x18 ;  /* 0x0000000203047211 */ /* 0x001fce00078ec0ff */
.L_x_3:
[----:B------:R-:W-:-:S04]  /*0120*/  IADD3 R3, P0, PT, R5, UR5, RZ ;  /* 0x0000000505037c10 */ /* 0x000fc8000ff1e0ff */
[----:B------:R-:W-:Y:S02]  /*0130*/  LEA.HI.X.SX32 R8, R5, UR12, 0x1, P0 ;  /* 0x0000000c05087c11 */ /* 0x000fe400080f0eff */
[----:B0-----:R-:W-:-:S04]  /*0140*/  LEA R2, P0, R3, UR8, 0x2 ;  /* 0x0000000803027c11 */ /* 0x001fc8000f8010ff */
[----:B------:R-:W-:-:S05]  /*0150*/  LEA.HI.X R3, R3, UR9, R8, 0x2, P0 ;  /* 0x0000000903037c11 */ /* 0x000fca00080f1408 */
[----:B------:R-:W2:Y:S01]  /*0160*/  LDG.E R2, desc[UR10][R2.64] ;  /* 0x0000000a02027981 */ /* 0x000ea2000c1e1900 */
[----:B------:R-:W-:Y:S02]  /*0170*/  IMAD R7, R5, 0x4, R4 ;  /* 0x0000000405077824 */ /* 0x000fe400078e0204 */
[----:B-1----:R-:W-:-:S05]  /*0180*/  IMAD.IADD R5, R6, 0x1, R5 ;  /* 0x0000000106057824 */ /* 0x002fca00078e0205 */
[----:B------:R-:W-:Y:S01]  /*0190*/  ISETP.GE.AND P0, PT, R5, UR4, PT ;  /* 0x0000000405007c0c */ /* 0x000fe2000bf06270 */
[----:B--2---:R0:W-:-:S12]  /*01a0*/  STS [R7], R2 ;  /* 0x0000000207007388 */ /* 0x0041d80000000800 */
[----:B------:R-:W-:Y:S05]  /*01b0*/  @!P0 BRA `(.L_x_3) ;  /* 0xfffffffc00d88947 */ /* 0x000fea000383ffff */
.L_x_2:
[----:B------:R-:W-:Y:S05]  /*01c0*/  BSYNC.RECONVERGENT B0 ;  /* 0x0000000000007941 */ /* 0x000fea0003800200 */
.L_x_1:
[----:B------:R-:W-:-:S04]  /*01d0*/  USHF.R.S32.HI UR9, URZ, 0x2, UR4 ;  /* 0x00000002ff097899 */ /* 0x000fc80008011404 */
[----:B------:R-:W-:-:S09]  /*01e0*/  UISETP.GE.AND UP0, UPT, UR9, 0x1, UPT ;  /* 0x000000010900788c */ /* 0x000fd2000bf06270 */
[----:B------:R-:W-:Y:S05]  /*01f0*/  BRA.U !UP0, `(.L_x_4) ;  /* 0x0000000108807547 */ /* 0x000fea000b800000 */
[----:B------:R-:W1:Y:S01]  /*0200*/  S2UR UR8, SR_CgaCtaId ;  /* 0x00000000000879c3 */ /* 0x000e620000008800 */
[----:B0-----:R-:W-:Y:S01]  /*0210*/  IMAD.U32 R2, RZ, RZ, UR9 ;  /* 0x00000009ff027e24 */ /* 0x001fe2000f8e00ff */
[----:B------:R-:W-:Y:S02]  /*0220*/  UMOV UR7, 0x400 ;  /* 0x0000040000077882 */ /* 0x000fe40000000000 */
[----:B-1----:R-:W-:-:S12]  /*0230*/  ULEA UR7, UR8, UR7, 0x18 ;  /* 0x0000000708077291 */ /* 0x002fd8000f8ec0ff */
.L_x_5:
[C---:B-1----:R-:W-:Y:S01]  /*0240*/  IADD3 R3, PT, PT, R2.reuse, -0x1, RZ ;  /* 0xffffffff02037810 */ /* 0x042fe20007ffe0ff */
[----:B------:R-:W-:Y:S03]  /*0250*/  BAR.SYNC.DEFER_BLOCKING 0x0 ;  /* 0x0000000000007b1d */ /* 0x000fe60000010000 */
[----:B------:R-:W-:Y:S02]  /*0260*/  LOP3.LUT R3, R3, R0, RZ, 0xc0, !PT ;  /* 0x0000000003037212 */ /* 0x000fe400078ec0ff */
[----:B------:R-:W-:-:S03]  /*0270*/  ISETP.GT.U32.AND P0, PT, R2, 0x3, PT ;  /* 0x000000030200780c */ /* 0x000fc60003f04070 */
[----:B------:R-:W-:-:S04]  /*0280*/  IMAD.IADD R4, R0, 0x1, -R3 ;  /* 0x0000000100047824 */ /* 0x000fc800078e0a03 */
[----:B------:R-:W-:-:S05]  /*0290*/  IMAD R4, R4, 0x4, R3 ;  /* 0x0000000404047824 */ /* 0x000fca00078e0203 */
[----:B------:R-:W-:-:S05]  /*02a0*/  LEA R3, R4, UR7, 0x2 ;  /* 0x0000000704037c11 */ /* 0x000fca000f8e10ff */
[C---:B------:R-:W-:Y:S01]  /*02b0*/  IMAD R5, R2.reuse, 0x4, R3 ;  /* 0x0000000402057824 */ /* 0x040fe200078e0203 */
[----:B------:R-:W-:Y:S03]  /*02c0*/  LDS R4, [R3] ;  /* 0x0000000003047984 */ /* 0x000fe60000000800 */
[C---:B------:R-:W-:Y:S01]  /*02d0*/  IMAD R7, R2.reuse, 0x4, R5 ;  /* 0x0000000402077824 */ /* 0x040fe200078e0205 */
[----:B------:R-:W-:Y:S04]  /*02e0*/  LDS R6, [R5] ;  /* 0x0000000005067984 */ /* 0x000fe80000000800 */
[----:B------:R-:W-:Y:S01]  /*02f0*/  LEA R8, R2, R7, 0x2 ;  /* 0x0000000702087211 */ /* 0x000fe200078e10ff */
[----:B------:R-:W0:Y:S01]  /*0300*/  LDS R9, [R7] ;  /* 0x0000000007097984 */ /* 0x000e220000000800 */
[----:B------:R-:W-:-:S03]  /*0310*/  SHF.R.U32.HI R2, RZ, 0x2, R2 ;  /* 0x00000002ff027819 */ /* 0x000fc60000011602 */
[----:B------:R-:W1:Y:S01]  /*0320*/  LDS R11, [R8] ;  /* 0x00000000080b7984 */ /* 0x000e620000000800 */
[C-C-:B0-----:R-:W-:Y:S02]  /*0330*/  IMAD.IADD R10, R4.reuse, 0x1, R9.reuse ;  /* 0x00000001040a7824 */ /* 0x141fe400078e0209 */
[----:B------:R-:W-:Y:S02]  /*0340*/  IMAD.IADD R4, R4, 0x1, -R9 ;  /* 0x0000000104047824 */ /* 0x000fe400078e0a09 */
[C---:B-1----:R-:W-:Y:S01]  /*0350*/  IMAD.IADD R13, R6.reuse, 0x1, R11 ;  /* 0x00000001060d7824 */ /* 0x042fe200078e020b */
[----:B------:R-:W-:-:S03]  /*0360*/  IADD3 R11, PT, PT, R6, -R11, RZ ;  /* 0x8000000b060b7210 */ /* 0x000fc60007ffe0ff */
[C-C-:B------:R-:W-:Y:S02]  /*0370*/  IMAD.IADD R6, R10.reuse, 0x1, R13.reuse ;  /* 0x000000010a067824 */ /* 0x140fe400078e020d */
[----:B------:R-:W-:Y:S02]  /*0380*/  IMAD.IADD R10, R10, 0x1, -R13 ;  /* 0x000000010a0a7824 */ /* 0x000fe400078e0a0d */
[C---:B------:R-:W-:Y:S01]  /*0390*/  IMAD.IADD R12, R4.reuse, 0x1, R11 ;  /* 0x00000001040c7824 */ /* 0x040fe200078e020b */
[----:B------:R-:W-:Y:S01]  /*03a0*/  IADD3 R11, PT, PT, R4, -R11, RZ ;  /* 0x8000000b040b7210 */ /* 0x000fe20007ffe0ff */
[----:B------:R1:W-:Y:S04]  /*03b0*/  STS [R3], R6 ;  /* 0x0000000603007388 */ /* 0x0003e80000000800 */
[----:B------:R1:W-:Y:S04]  /*03c0*/  STS [R5], R10 ;  /* 0x0000000a05007388 */ /* 0x0003e80000000800 */
[----:B------:R1:W-:Y:S04]  /*03d0*/  STS [R7], R12 ;  /* 0x0000000c07007388 */ /* 0x0003e80000000800 */
[----:B------:R1:W-:Y:S01]  /*03e0*/  STS [R8], R11 ;  /* 0x0000000b08007388 */ /* 0x0003e20000000800 */
[----:B------:R-:W-:Y:S05]  /*03f0*/  @P0 BRA `(.L_x_5) ;  /* 0xfffffffc00900947 */ /* 0x000fea000383ffff */
.L_x_4:
[----:B------:R-:W-:-:S04]  /*0400*/  ULOP3.LUT UR6, UR6, 0x1, URZ, 0xc0, !UPT ;  /* 0x0000000106067892 */ /* 0x000fc8000f8ec0ff */
[----:B------:R-:W-:-:S09]  /*0410*/  UISETP.NE.U32.AND UP0, UPT, UR6, 0x1, UPT ;  /* 0x000000010600788c */ /* 0x000fd2000bf05070 */
[----:B------:R-:W-:Y:S05]  /*0420*/  BRA.U UP0, `(.L_x_6) ;  /* 0x0000000500607547 */ /* 0x000fea000b800000 */
[----:B------:R-:W-:Y:S01]  /*0430*/  USHF.R.S32.HI UR8, URZ, 0x1, UR4 ;  /* 0x00000001ff087899 */ /* 0x000fe20008011404 */
[----:B------:R-:W-:Y:S05]  /*0440*/  BAR.SYNC.DEFER_BLOCKING 0x0 ;  /* 0x0000000000007b1d */ /* 0x000fea0000010000 */
[----:B------:R-:W-:Y:S01]  /*0450*/  ISETP.GE.AND P0, PT, R0, UR8, PT ;  /* 0x0000000800007c0c */ /* 0x000fe2000bf06270 */
[----:B------:R-:W-:-:S12]  /*0460*/  BSSY.RECONVERGENT B0, `(.L_x_6) ;  /* 0x0000054000007945 */ /* 0x000fd80003800200 */
[----:B------:R-:W-:Y:S05]  /*0470*/  @P0 BRA `(.L_x_7) ;  /* 0x0000000400480947 */ /* 0x000fea0003800000 */
[----:B-1----:R-:W1:Y:S01]  /*0480*/  LDC R3, c[0x0][0x360] ;  /* 0x0000d800ff037b82 */ /* 0x002e620000000800 */
[----:B------:R-:W-:Y:S01]  /*0490*/  BSSY.RECONVERGENT B1, `(.L_x_8) ;  /* 0x000002e000017945 */ /* 0x000fe20003800200 */
[----:B-1----:R-:W1:Y:S01]  /*04a0*/  I2F.U32.RP R8, R3 ;  /* 0x0000000300087306 */ /* 0x002e620000209000 */
[----:B0-----:R-:W-:Y:S01]  /*04b0*/  IMAD.IADD R2, R0, 0x1, R3 ;  /* 0x0000000100027824 */ /* 0x001fe200078e0203 */
[----:B------:R-:W-:-:S04]  /*04c0*/  ISETP.NE.U32.AND P2, PT, R3, RZ, PT ;  /* 0x000000ff0300720c */ /* 0x000fc80003f45070 */
[C---:B------:R-:W-:Y:S02]  /*04d0*/  ISETP.GE.U32.AND P0, PT, R2.reuse, UR8, PT ;  /* 0x0000000802007c0c */ /* 0x040fe4000bf06070 */
[----:B------:R-:W-:Y:S01]  /*04e0*/  VIMNMX.U32 R7, PT, PT, R2, UR8, !PT ;  /* 0x0000000802077c48 */ /* 0x000fe2000ffe0000 */
[----:B-1----:R-:W0:Y:S02]  /*04f0*/  MUFU.RCP R8, R8 ;  /* 0x0000000800087308 */ /* 0x002e240000001000 */
[----:B0-----:R-:W-:-:S06]  /*0500*/  VIADD R4, R8, 0xffffffe ;  /* 0x0ffffffe08047836 */ /* 0x001fcc0000000000 */
[----:B------:R0:W1:Y:S02]  /*0510*/  F2I.FTZ.U32.TRUNC.NTZ R5, R4 ;  /* 0x0000000400057305 */ /* 0x000064000021f000 */
[----:B0-----:R-:W-:Y:S02]  /*0520*/  HFMA2 R4, -RZ, RZ, 0, 0 ;  /* 0x00000000ff047431 */ /* 0x001fe400000001ff */
[----:B-1----:R-:W-:-:S04]  /*0530*/  IMAD.MOV R6, RZ, RZ, -R5 ;  /* 0x000000ffff067224 */ /* 0x002fc800078e0a05 */
[----:B------:R-:W-:Y:S01]  /*0540*/  IMAD R9, R6, R3, RZ ;  /* 0x0000000306097224 */ /* 0x000fe200078e02ff */
[----:B------:R-:W-:-:S03]  /*0550*/  SEL R6, RZ, 0x1, P0 ;  /* 0x00000001ff067807 */ /* 0x000fc60000000000 */
[----:B------:R-:W-:Y:S01]  /*0560*/  IMAD.HI.U32 R5, R5, R9, R4 ;  /* 0x0000000905057227 */ /* 0x000fe200078e0004 */
[----:B------:R-:W-:-:S05]  /*0570*/  IADD3 R2, PT, PT, R7, -R2, -R6 ;  /* 0x8000000207027210 */ /* 0x000fca0007ffe806 */
[----:B------:R-:W-:-:S04]  /*0580*/  IMAD.HI.U32 R5, R5, R2, RZ ;  /* 0x0000000205057227 */ /* 0x000fc800078e00ff */
[----:B------:R-:W-:-:S04]  /*0590*/  IMAD.MOV R4, RZ, RZ, -R5 ;  /* 0x000000ffff047224 */ /* 0x000fc800078e0a05 */
[----:B------:R-:W-:-:S05]  /*05a0*/  IMAD R2, R3, R4, R2 ;  /* 0x0000000403027224 */ /* 0x000fca00078e0202 */
[----:B------:R-:W-:-:S13]  /*05b0*/  ISETP.GE.U32.AND P0, PT, R2, R3, PT ;  /* 0x000000030200720c */ /* 0x000fda0003f06070 */
[----:B------:R-:W-:Y:S02]  /*05c0*/  @P0 IMAD.IADD R2, R2, 0x1, -R3 ;  /* 0x0000000102020824 */ /* 0x000fe400078e0a03 */
[----:B------:R-:W-:-:S03]  /*05d0*/  @P0 VIADD R5, R5, 0x1 ;  /* 0x0000000105050836 */ /* 0x000fc60000000000 */
[----:B------:R-:W-:-:S13]  /*05e0*/  ISETP.GE.U32.AND P1, PT, R2, R3, PT ;  /* 0x000000030200720c */ /* 0x000fda0003f26070 */
[----:B------:R-:W-:Y:S02]  /*05f0*/  @P1 IADD3 R5, PT, PT, R5, 0x1, RZ ;  /* 0x0000000105051810 */ /* 0x000fe40007ffe0ff */
[----:B------:R-:W-:-:S05]  /*0600*/  @!P2 LOP3.LUT R5, RZ, R3, RZ, 0x33, !PT ;  /* 0x00000003ff05a212 */ /* 0x000fca00078e33ff */
[----:B------:R-:W-:-:S05]  /*0610*/  IMAD.IADD R5, R6, 0x1, R5 ;  /* 0x0000000106057824 */ /* 0x000fca00078e0205 */
[C---:B------:R-:W-:Y:S02]  /*0620*/  LOP3.LUT R2, R5.reuse, 0x3, RZ, 0xc0, !PT ;  /* 0x0000000305027812 */ /* 0x040fe400078ec0ff */
[----:B------:R-:W-:Y:S02]  /*0630*/  ISETP.GE.U32.AND P1, PT, R5, 0x3, PT ;  /* 0x000000030500780c */ /* 0x000fe40003f26070 */
[----:B------:R-:W-:Y:S01]  /*0640*/  ISETP.NE.AND P0, PT, R2, 0x3, PT ;  /* 0x000000030200780c */ /* 0x000fe20003f05270 */
[----:B------:R-:W-:-:S12]  /*0650*/  IMAD.MOV.U32 R2, RZ, RZ, R0 ;  /* 0x000000ffff027224 */ /* 0x000fd800078e0000 */
[----:B------:R-:W-:Y:S05]  /*0660*/  @!P0 BRA `(.L_x_9) ;  /* 0x0000000000408947 */ /* 0x000fea0003800000 */
[----:B------:R-:W0:Y:S01]  /*0670*/  S2UR UR7, SR_CgaCtaId ;  /* 0x00000000000779c3 */ /* 0x000e220000008800 */
[----:B------:R-:W-:Y:S01]  /*0680*/  VIADD R2, R5, 0x1 ;  /* 0x0000000105027836 */ /* 0x000fe20000000000 */
[----:B------:R-:W-:-:S04]  /*0690*/  UMOV UR6, 0x400 ;  /* 0x0000040000067882 */ /* 0x000fc80000000000 */
[----:B------:R-:W-:-:S04]  /*06a0*/  LOP3.LUT R4, R2, 0x3, RZ, 0xc0, !PT ;  /* 0x0000000302047812 */ /* 0x000fc800078ec0ff */
[C---:B------:R-:W-:Y:S01]  /*06b0*/  IADD3 R5, PT, PT, -R4.reuse, RZ, RZ ;  /* 0x000000ff04057210 */ /* 0x040fe20007ffe1ff */
[----:B------:R-:W-:Y:S01]  /*06c0*/  IMAD R2, R4, R3, R0 ;  /* 0x0000000304027224 */ /* 0x000fe200078e0200 */
[----:B0-----:R-:W-:-:S06]  /*06d0*/  ULEA UR6, UR7, UR6, 0x18 ;  /* 0x0000000607067291 */ /* 0x001fcc000f8ec0ff */
[----:B------:R-:W-:-:S07]  /*06e0*/  LEA R4, R0, UR6, 0x3 ;  /* 0x0000000600047c11 */ /* 0x000fce000f8e18ff */
.L_x_10:
[----:B------:R-:W0:Y:S01]  /*06f0*/  LDS.64 R6, [R4] ;  /* 0x0000000004067984 */ /* 0x000e220000000a00 */
[----:B------:R-:W-:-:S05]  /*0700*/  VIADD R5, R5, 0x1 ;  /* 0x0000000105057836 */ /* 0x000fca0000000000 */
[----:B------:R-:W-:Y:S01]  /*0710*/  ISETP.NE.AND P0, PT, R5, RZ, PT ;  /* 0x000000ff0500720c */ /* 0x000fe20003f05270 */
[C-C-:B0-----:R-:W-:Y:S02]  /*0720*/  IMAD.IADD R8, R6.reuse, 0x1, R7.reuse ;  /* 0x0000000106087824 */ /* 0x141fe400078e0207 */
[----:B------:R-:W-:-:S05]  /*0730*/  IMAD.IADD R9, R6, 0x1, -R7 ;  /* 0x0000000106097824 */ /* 0x000fca00078e0a07 */
[----:B------:R0:W-:Y:S02]  /*0740*/  STS.64 [R4], R8 ;  /* 0x0000000804007388 */ /* 0x0001e40000000a00 */
[----:B0-----:R-:W-:-:S03]  /*0750*/  LEA R4, R3, R4, 0x3 ;  /* 0x0000000403047211 */ /* 0x001fc600078e18ff */
[----:B------:R-:W-:Y:S05]  /*0760*/  @P0 BRA `(.L_x_10) ;  /* 0xfffffffc00e00947 */ /* 0x000fea000383ffff */
.L_x_9:
[----:B------:R-:W-:Y:S05]  /*0770*/  BSYNC.RECONVERGENT B1 ;  /* 0x0000000000017941 */ /* 0x000fea0003800200 */
.L_x_8:
[----:B------:R-:W-:Y:S05]  /*0780*/  @!P1 BRA `(.L_x_7) ;  /* 0x0000000000849947 */ /* 0x000fea0003800000 */
[----:B------:R-:W0:Y:S01]  /*0790*/  S2UR UR7, SR_CgaCtaId ;  /* 0x00000000000779c3 */ /* 0x000e220000008800 */
[----:B------:R-:W-:Y:S01]  /*07a0*/  UMOV UR6, 0x400 ;  /* 0x0000040000067882 */ /* 0x000fe20000000000 */
[----:B------:R-:W-:-:S04]  /*07b0*/  IMAD.SHL.U32 R18, R2, 0x8, RZ ;  /* 0x0000000802127824 */ /* 0x000fc800078e00ff */
[C-C-:B------:R-:W-:Y:S02]  /*07c0*/  IMAD R19, R3.reuse, 0x10, R18.reuse ;  /* 0x0000001003137824 */ /* 0x140fe400078e0212 */
[C-C-:B------:R-:W-:Y:S02]  /*07d0*/  IMAD R21, R3.reuse, 0x18, R18.reuse ;  /* 0x0000001803157824 */ /* 0x140fe400078e0212 */
[----:B------:R-:W-:Y:S01]  /*07e0*/  IMAD R23, R3, 0x8, R18 ;  /* 0x0000000803177824 */ /* 0x000fe200078e0212 */
[----:B0-----:R-:W-:-:S06]  /*07f0*/  ULEA UR6, UR7, UR6, 0x18 ;  /* 0x0000000607067291 */ /* 0x001fcc000f8ec0ff */
[----:B------:R-:W-:-:S07]  /*0800*/  MOV R4, UR6 ;  /* 0x0000000600047c02 */ /* 0x000fce0008000f00 */
.L_x_11:
[----:B------:R-:W-:Y:S01]  /*0810*/  IMAD.IADD R5, R18, 0x1, R4 ;  /* 0x0000000112057824 */ /* 0x000fe200078e0204 */
[----:B------:R-:W-:-:S04]  /*0820*/  IADD3 R2, PT, PT, R3, R2, R3 ;  /* 0x0000000203027210 */ /* 0x000fc80007ffe003 */
[----:B------:R-:W0:Y:S01]  /*0830*/  LDS.64 R6, [R5] ;  /* 0x0000000005067984 */ /* 0x000e220000000a00 */
[----:B------:R-:W-:-:S04]  /*0840*/  IADD3 R2, PT, PT, R3, R2, R3 ;  /* 0x0000000203027210 */ /* 0x000fc80007ffe003 */
[----:B------:R-:W-:Y:S01]  /*0850*/  ISETP.GE.AND P0, PT, R2, UR8, PT ;  /* 0x0000000802007c0c */ /* 0x000fe2000bf06270 */
[C-C-:B0-----:R-:W-:Y:S02]  /*0860*/  IMAD.IADD R8, R6.reuse, 0x1, R7.reuse ;  /* 0x0000000106087824 */ /* 0x141fe400078e0207 */
[----:B------:R-:W-:Y:S01]  /*0870*/  IMAD.IADD R9, R6, 0x1, -R7 ;  /* 0x0000000106097824 */ /* 0x000fe200078e0a07 */
[----:B------:R-:W-:Y:S01]  /*0880*/  IADD3 R6, PT, PT, R23, R4, RZ ;  /* 0x0000000417067210 */ /* 0x000fe20007ffe0ff */
[----:B------:R-:W-:-:S03]  /*0890*/  IMAD.IADD R7, R19, 0x1, R4 ;  /* 0x0000000113077824 */ /* 0x000fc600078e0204 */
[----:B------:R-:W-:Y:S04]  /*08a0*/  STS.64 [R5], R8 ;  /* 0x0000000805007388 */ /* 0x000fe80000000a00 */
[----:B--2---:R-:W0:Y:S02]  /*08b0*/  LDS.64 R10, [R6] ;  /* 0x00000000060a7984 */ /* 0x004e240000000a00 */
[C-C-:B0-----:R-:W-:Y:S02]  /*08c0*/  IMAD.IADD R12, R10.reuse, 0x1, R11.reuse ;  /* 0x000000010a0c7824 */ /* 0x141fe400078e020b */
[----:B------:R-:W-:-:S05]  /*08d0*/  IMAD.IADD R13, R10, 0x1, -R11 ;  /* 0x000000010a0d7824 */ /* 0x000fca00078e0a0b */
[----:B------:R-:W-:Y:S04]  /*08e0*/  STS.64 [R6], R12 ;  /* 0x0000000c06007388 */ /* 0x000fe80000000a00 */
[----:B------:R-:W0:Y:S02]  /*08f0*/  LDS.64 R10, [R7] ;  /* 0x00000000070a7984 */ /* 0x000e240000000a00 */
[C---:B0-----:R-:W-:Y:S01]  /*0900*/  IADD3 R14, PT, PT, R10.reuse, R11, RZ ;  /* 0x0000000b0a0e7210 */ /* 0x041fe20007ffe0ff */
[----:B------:R-:W-:Y:S02]  /*0910*/  IMAD.IADD R15, R10, 0x1, -R11 ;  /* 0x000000010a0f7824 */ /* 0x000fe400078e0a0b */
[--C-:B------:R-:W-:Y:S02]  /*0920*/  IMAD.IADD R10, R21, 0x1, R4.reuse ;  /* 0x00000001150a7824 */ /* 0x100fe400078e0204 */
[----:B------:R-:W-:Y:S01]  /*0930*/  IMAD R4, R3, 0x20, R4 ;  /* 0x0000002003047824 */ /* 0x000fe200078e0204 */
[----:B------:R-:W-:Y:S04]  /*0940*/  STS.64 [R7], R14 ;  /* 0x0000000e07007388 */ /* 0x000fe80000000a00 */
[----:B------:R-:W0:Y:S02]  /*0950*/  LDS.64 R8, [R10] ;  /* 0x000000000a087984 */ /* 0x000e240000000a00 */
[C---:B0-----:R-:W-:Y:S01]  /*0960*/  IMAD.IADD R16, R8.reuse, 0x1, R9 ;  /* 0x0000000108107824 */ /* 0x041fe200078e0209 */
[----:B------:R-:W-:-:S05]  /*0970*/  IADD3 R17, PT, PT, R8, -R9, RZ ;  /* 0x8000000908117210 */ /* 0x000fca0007ffe0ff */
[----:B------:R2:W-:Y:S01]  /*0980*/  STS.64 [R10], R16 ;  /* 0x000000100a007388 */ /* 0x0005e20000000a00 */
[----:B------:R-:W-:Y:S05]  /*0990*/  @!P0 BRA `(.L_x_11) ;  /* 0xfffffffc009c8947 */ /* 0x000fea000383ffff */
.L_x_7:
[----:B------:R-:W-:Y:S05]  /*09a0*/  BSYNC.RECONVERGENT B0 ;  /* 0x0000000000007941 */ /* 0x000fea0003800200 */
.L_x_6:
[----:B------:R-:W-:Y:S01]  /*09b0*/  BAR.SYNC.DEFER_BLOCKING 0x0 ;  /* 0x0000000000007b1d */ /* 0x000fe20000010000 */
[----:B------:R-:W-:-:S13]  /*09c0*/  ISETP.GE.AND P0, PT, R0, UR4, PT ;  /* 0x0000000400007c0c */ /* 0x000fda000bf06270 */
[----:B------:R-:W-:Y:S05]  /*09d0*/  @P0 EXIT ;  /* 0x000000000000094d */ /* 0x000fea0003800000 */
[----:B------:R-:W3:Y:S01]  /*09e0*/  S2UR UR7, SR_CgaCtaId ;  /* 0x00000000000779c3 */ /* 0x000ee20000008800 */
[----:B------:R-:W-:Y:S01]  /*09f0*/  UMOV UR6, 0x400 ;  /* 0x0000040000067882 */ /* 0x000fe20000000000 */
[----:B------:R-:W4:Y:S01]  /*0a00*/  LDCU UR8, c[0x0][0x360] ;  /* 0x00006c00ff0877ac */ /* 0x000f220008000800 */
[----:B------:R-:W0:Y:S02]  /*0a10*/  LDCU.64 UR14, c[0x0][0x380] ;  /* 0x00007000ff0e77ac */ /* 0x000e240008000a00 */
[----:B0--34-:R-:W-:-:S12]  /*0a20*/  ULEA UR6, UR7, UR6, 0x18 ;  /* 0x0000000607067291 */ /* 0x019fd8000f8ec0ff */
.L_x_12:
[C---:B------:R-:W-:Y:S02]  /*0a30*/  LEA R4, R0.reuse, UR6, 0x2 ;  /* 0x0000000600047c11 */ /* 0x040fe4000f8e10ff */
[----:B01----:R-:W-:-:S03]  /*0a40*/  IADD3 R3, P0, PT, R0, UR5, RZ ;  /* 0x0000000500037c10 */ /* 0x003fc6000ff1e0ff */
[----:B------:R-:W0:Y:S01]  /*0a50*/  LDS R5, [R4] ;  /* 0x0000000004057984 */ /* 0x000e220000000800 */
[C---:B------:R-:W-:Y:S01]  /*0a60*/  LEA.HI.X.SX32 R6, R0.reuse, UR12, 0x1, P0 ;  /* 0x0000000c00067c11 */ /* 0x040fe200080f0eff */
[----:B------:R-:W-:Y:S01]  /*0a70*/  VIADD R0, R0, UR8 ;  /* 0x0000000800007c36 */ /* 0x000fe20008000000 */
[----:B------:R-:W-:-:S04]  /*0a80*/  LEA R2, P0, R3, UR14, 0x2 ;  /* 0x0000000e03027c11 */ /* 0x000fc8000f8010ff */
[----:B------:R-:W-:Y:S02]  /*0a90*/  LEA.HI.X R3, R3, UR15, R6, 0x2, P0 ;  /* 0x0000000f03037c11 */ /* 0x000fe400080f1406 */
[----:B------:R-:W-:-:S03]  /*0aa0*/  ISETP.GE.AND P0, PT, R0, UR4, PT ;  /* 0x0000000400007c0c */ /* 0x000fc6000bf06270 */
[----:B0-----:R0:W-:Y:S10]  /*0ab0*/  STG.E desc[UR10][R2.64], R5 ;  /* 0x0000000502007986 */ /* 0x0011f4000c10190a */
[----:B------:R-:W-:Y:S05]  /*0ac0*/  @!P0 BRA `(.L_x_12) ;  /* 0xfffffffc00d88947 */ /* 0x000fea000383ffff */
[----:B------:R-:W-:Y:S05]  /*0ad0*/  EXIT ;  /* 0x000000000000794d */ /* 0x000fea0003800000 */
.L_x_13:
        /* <DEDUP_REMOVED lines=10> */
.L_x_15:


//--------------------- .nv.shared._Z15fwtBatch2KernelPiS_i --------------------------
	.section	.nv.shared._Z15fwtBatch2KernelPiS_i,"aw",@nobits
	.sectionflags	@""
	.align	16
	.zero		1024


//--------------------- .nv.shared.reserved.0     --------------------------
	.section	.nv.shared.reserved.0,"aw",@nobits
	.weak		__nv_reservedSMEM_offset_0_alias
	.size		__nv_reservedSMEM_offset_0_alias, 0, 64
	.other		__nv_reservedSMEM_offset_0_alias,@"STO_CUDA_RESERVED_SHARED STV_DEFAULT"
__nv_reservedSMEM_offset_0_alias:
	.zero		0
	.zero		64


//--------------------- .nv.shared._Z15fwtBatch1KernelPiS_i --------------------------
	.section	.nv.shared._Z15fwtBatch1KernelPiS_i,"aw",@nobits
	.sectionflags	@""
	.align	16
	.zero		1024


//--------------------- .nv.constant0._Z15fwtBatch2KernelPiS_i --------------------------
	.section	.nv.constant0._Z15fwtBatch2KernelPiS_i,"a",@progbits
	.sectionflags	@""
	.align	4
.nv.constant0._Z15fwtBatch2KernelPiS_i:
	.zero		916


//--------------------- .nv.constant0._Z15fwtBatch1KernelPiS_i --------------------------
	.section	.nv.constant0._Z15fwtBatch1KernelPiS_i,"a",@progbits
	.sectionflags	@""
	.align	4
.nv.constant0._Z15fwtBatch1KernelPiS_i:
	.zero		916


//--------------------- SYMBOLS --------------------------

	.type		.nv.reservedSmem.offset0,@object
	.size		.nv.reservedSmem.offset0,0x4
	.type		.nv.reservedSmem.cap,@object
	.size		.nv.reservedSmem.cap,0x4
